//
// Generated by NVIDIA NVVM Compiler
//
// Compiler Build ID: CL-36424714
// Cuda compilation tools, release 13.0, V13.0.88
// Based on NVVM 20.0.0
//

.version 9.0
.target sm_100
.address_size 64

	// .globl	_Z11fusedAddMulPKfS0_Pfffm

.visible .entry _Z11fusedAddMulPKfS0_Pfffm(
	.param .u64 .ptr .align 1 _Z11fusedAddMulPKfS0_Pfffm_param_0,
	.param .u64 .ptr .align 1 _Z11fusedAddMulPKfS0_Pfffm_param_1,
	.param .u64 .ptr .align 1 _Z11fusedAddMulPKfS0_Pfffm_param_2,
	.param .f32 _Z11fusedAddMulPKfS0_Pfffm_param_3,
	.param .f32 _Z11fusedAddMulPKfS0_Pfffm_param_4,
	.param .u64 _Z11fusedAddMulPKfS0_Pfffm_param_5
)
{
	.reg .pred 	%p<2>;
	.reg .b32 	%r<5>;
	.reg .b32 	%f<7>;
	.reg .b64 	%rd<13>;

	ld.param.u64 	%rd2, [_Z11fusedAddMulPKfS0_Pfffm_param_0];
	ld.param.u64 	%rd3, [_Z11fusedAddMulPKfS0_Pfffm_param_1];
	ld.param.u64 	%rd4, [_Z11fusedAddMulPKfS0_Pfffm_param_2];
	ld.param.f32 	%f1, [_Z11fusedAddMulPKfS0_Pfffm_param_3];
	ld.param.f32 	%f2, [_Z11fusedAddMulPKfS0_Pfffm_param_4];
	ld.param.u64 	%rd5, [_Z11fusedAddMulPKfS0_Pfffm_param_5];
	mov.u32 	%r1, %ctaid.x;
	mov.u32 	%r2, %ntid.x;
	mov.u32 	%r3, %tid.x;
	mad.lo.s32 	%r4, %r1, %r2, %r3;
	cvt.u64.u32 	%rd1, %r4;
	setp.le.u64 	%p1, %rd5, %rd1;
	@%p1 bra 	$L__BB0_2;
	cvta.to.global.u64 	%rd6, %rd2;
	cvta.to.global.u64 	%rd7, %rd3;
	cvta.to.global.u64 	%rd8, %rd4;
	shl.b64 	%rd9, %rd1, 2;
	add.s64 	%rd10, %rd6, %rd9;
	ld.global.nc.f32 	%f3, [%rd10];
	add.s64 	%rd11, %rd7, %rd9;
	ld.global.nc.f32 	%f4, [%rd11];
	mul.f32 	%f5, %f2, %f4;
	fma.rn.f32 	%f6, %f1, %f3, %f5;
	add.s64 	%rd12, %rd8, %rd9;
	st.global.f32 	[%rd12], %f6;
$L__BB0_2:
	ret;

}


// ===== COMPILED SASS (sm_100) =====

	.target	sm_100

	.elftype	@"ET_EXEC"


//--------------------- .note.nv.tkinfo           --------------------------
	.section	.note.nv.tkinfo,"",@"SHT_NOTE"
	.sectionflags	@"SHF_NOTE_NV_TKINFO"
	.tkinfo
        /*0018*/ 	.word	0x00000002
        /*0030*/ 	.string	""
        /*0030*/ 	.string	"ptxas"
        /*0030*/ 	.string	"Cuda compilation tools, release 13.0, V13.0.88"
        /*0030*/ 	.string	"Build cuda_13.0.r13.0/compiler.36424714_0"
        /*0030*/ 	.string	"-arch sm_100 -m 64 "



//--------------------- .note.nv.cuinfo           --------------------------
	.section	.note.nv.cuinfo,"",@"SHT_NOTE"
	.sectionflags	@"SHF_NOTE_NV_CUINFO"
        /*0018*/ 	.short	0x0002
        /*001a*/ 	.short	0x0064
        /*001c*/ 	.short	0x0082
	.zero		2


//--------------------- .nv.info                  --------------------------
	.section	.nv.info,"",@"SHT_CUDA_INFO"
	.align	4


	//----- nvinfo : EIATTR_REGCOUNT
	.align		4
        /*0000*/ 	.byte	0x04, 0x2f
        /*0002*/ 	.short	(.L_1 - .L_0)
	.align		4
.L_0:
        /*0004*/ 	.word	index@(_Z11fusedAddMulPKfS0_Pfffm)
        /*0008*/ 	.word	0x0000000c


	//----- nvinfo : EIATTR_FRAME_SIZE
	.align		4
.L_1:
        /*000c*/ 	.byte	0x04, 0x11
        /*000e*/ 	.short	(.L_3 - .L_2)
	.align		4
.L_2:
        /*0010*/ 	.word	index@(_Z11fusedAddMulPKfS0_Pfffm)
        /*0014*/ 	.word	0x00000000


	//----- nvinfo : EIATTR_MIN_STACK_SIZE
	.align		4
.L_3:
        /*0018*/ 	.byte	0x04, 0x12
        /*001a*/ 	.short	(.L_5 - .L_4)
	.align		4
.L_4:
        /*001c*/ 	.word	index@(_Z11fusedAddMulPKfS0_Pfffm)
        /*0020*/ 	.word	0x00000000
.L_5:


//--------------------- .nv.compat                --------------------------
	.section	.nv.compat,"",@"SHT_CUDA_COMPAT_INFO"
	.align	4
        /*0000*/ 	.byte	0x02, 0x09, 0x00, 0x00, 0x02, 0x02, 0x01, 0x00, 0x02, 0x05, 0x05, 0x00, 0x03, 0x07, 0x01, 0x01
        /*0010*/ 	.byte	0x02, 0x03, 0x00, 0x00, 0x02, 0x06, 0x01, 0x00, 0x04, 0x0b, 0x08, 0x00, 0x09, 0x00, 0x00, 0x00
        /*0020*/ 	.byte	0x00, 0x00, 0x00, 0x00


//--------------------- .nv.info._Z11fusedAddMulPKfS0_Pfffm --------------------------
	.section	.nv.info._Z11fusedAddMulPKfS0_Pfffm,"",@"SHT_CUDA_INFO"
	.sectionflags	@""
	.align	4


	//----- nvinfo : EIATTR_CUDA_API_VERSION
	.align		4
        /*0000*/ 	.byte	0x04, 0x37
        /*0002*/ 	.short	(.L_7 - .L_6)
.L_6:
        /*0004*/ 	.word	0x00000082


	//----- nvinfo : EIATTR_KPARAM_INFO
	.align		4
.L_7:
        /*0008*/ 	.byte	0x04, 0x17
        /*000a*/ 	.short	(.L_9 - .L_8)
.L_8:
        /*000c*/ 	.word	0x00000000
        /*0010*/ 	.short	0x0005
        /*0012*/ 	.short	0x0020
        /*0014*/ 	.byte	0x00, 0xf0, 0x21, 0x00


	//----- nvinfo : EIATTR_KPARAM_INFO
	.align		4
.L_9:
        /*0018*/ 	.byte	0x04, 0x17
        /*001a*/ 	.short	(.L_11 - .L_10)
.L_10:
        /*001c*/ 	.word	0x00000000
        /*0020*/ 	.short	0x0004
        /*0022*/ 	.short	0x001c
        /*0024*/ 	.byte	0x00, 0xf0, 0x11, 0x00


	//----- nvinfo : EIATTR_KPARAM_INFO
	.align		4
.L_11:
        /*0028*/ 	.byte	0x04, 0x17
        /*002a*/ 	.short	(.L_13 - .L_12)
.L_12:
        /*002c*/ 	.word	0x00000000
        /*0030*/ 	.short	0x0003
        /*0032*/ 	.short	0x0018
        /*0034*/ 	.byte	0x00, 0xf0, 0x11, 0x00


	//----- nvinfo : EIATTR_KPARAM_INFO
	.align		4
.L_13:
        /*0038*/ 	.byte	0x04, 0x17
        /*003a*/ 	.short	(.L_15 - .L_14)
.L_14:
        /*003c*/ 	.word	0x00000000
        /*0040*/ 	.short	0x0002
        /*0042*/ 	.short	0x0010
        /*0044*/ 	.byte	0x00, 0xf5, 0x21, 0x00


	//----- nvinfo : EIATTR_KPARAM_INFO
	.align		4
.L_15:
        /*0048*/ 	.byte	0x04, 0x17
        /*004a*/ 	.short	(.L_17 - .L_16)
.L_16:
        /*004c*/ 	.word	0x00000000
        /*0050*/ 	.short	0x0001
        /*0052*/ 	.short	0x0008
        /*0054*/ 	.byte	0x00, 0xf5, 0x21, 0x00


	//----- nvinfo : EIATTR_KPARAM_INFO
	.align		4
.L_17:
        /*0058*/ 	.byte	0x04, 0x17
        /*005a*/ 	.short	(.L_19 - .L_18)
.L_18:
        /*005c*/ 	.word	0x00000000
        /*0060*/ 	.short	0x0000
        /*0062*/ 	.short	0x0000
        /*0064*/ 	.byte	0x00, 0xf5, 0x21, 0x00


	//----- nvinfo : EIATTR_SPARSE_MMA_MASK
	.align		4
.L_19:
        /*0068*/ 	.byte	0x03, 0x50
        /*006a*/ 	.short	0x0000


	//----- nvinfo : EIATTR_MAXREG_COUNT
	.align		4
        /*006c*/ 	.byte	0x03, 0x1b
        /*006e*/ 	.short	0x00ff


	//----- nvinfo : EIATTR_MERCURY_ISA_VERSION
	.align		4
        /*0070*/ 	.byte	0x03, 0x5f
        /*0072*/ 	.short	0x0101


	//----- nvinfo : EIATTR_VRC_CTA_INIT_COUNT
	.align		4
        /*0074*/ 	.byte	0x02, 0x4a
	.zero		1
	.zero		1


	//----- nvinfo : EIATTR_EXIT_INSTR_OFFSETS
	.align		4
        /*0078*/ 	.byte	0x04, 0x1c
        /*007a*/ 	.short	(.L_21 - .L_20)


	//   ....[0]....
.L_20:
        /*007c*/ 	.word	0x00000080


	//   ....[1]....
        /*0080*/ 	.word	0x00000190


	//----- nvinfo : EIATTR_CBANK_PARAM_SIZE
	.align		4
.L_21:
        /*0084*/ 	.byte	0x03, 0x19
        /*0086*/ 	.short	0x0028


	//----- nvinfo : EIATTR_PARAM_CBANK
	.align		4
        /*0088*/ 	.byte	0x04, 0x0a
        /*008a*/ 	.short	(.L_23 - .L_22)
	.align		4
.L_22:
        /*008c*/ 	.word	index@(.nv.constant0._Z11fusedAddMulPKfS0_Pfffm)
        /*0090*/ 	.short	0x0380
        /*0092*/ 	.short	0x0028


	//----- nvinfo : EIATTR_SW_WAR
	.align		4
.L_23:
        /*0094*/ 	.byte	0x04, 0x36
        /*0096*/ 	.short	(.L_25 - .L_24)
.L_24:
        /*0098*/ 	.word	0x00000008
.L_25:


//--------------------- .nv.callgraph             --------------------------
	.section	.nv.callgraph,"",@"SHT_CUDA_CALLGRAPH"
	.align	4
	.sectionentsize	8
	.align		4
        /*0000*/ 	.word	0x00000000
	.align		4
        /*0004*/ 	.word	0xffffffff
	.align		4
        /*0008*/ 	.word	0x00000000
	.align		4
        /*000c*/ 	.word	0xfffffffe
	.align		4
        /*0010*/ 	.word	0x00000000
	.align		4
        /*0014*/ 	.word	0xfffffffd
	.align		4
        /*0018*/ 	.word	0x00000000
	.align		4
        /*001c*/ 	.word	0xfffffffc


//--------------------- .text._Z11fusedAddMulPKfS0_Pfffm --------------------------
	.section	.text._Z11fusedAddMulPKfS0_Pfffm,"ax",@progbits
	.align	128
        .global         _Z11fusedAddMulPKfS0_Pfffm
        .type           _Z11fusedAddMulPKfS0_Pfffm,@function
        .size           _Z11fusedAddMulPKfS0_Pfffm,(.L_x_1 - _Z11fusedAddMulPKfS0_Pfffm)
        .other          _Z11fusedAddMulPKfS0_Pfffm,@"STO_CUDA_ENTRY STV_DEFAULT"
_Z11fusedAddMulPKfS0_Pfffm:
.text._Z11fusedAddMulPKfS0_Pfffm:
[----:B------:R-:W-:Y:S01]  /*0000*/  LDC R1, c[0x0][0x37c] ;  /* 0x0000df00ff017b82 */ /* 0x000fe20000000800 */
[----:B------:R-:W0:Y:S07]  /*0010*/  S2R R3, SR_TID.X ;  /* 0x0000000000037919 */ /* 0x000e2e0000002100 */
[----:B------:R-:W0:Y:S01]  /*0020*/  S2UR UR4, SR_CTAID.X ;  /* 0x00000000000479c3 */ /* 0x000e220000002500 */
[----:B------:R-:W1:Y:S07]  /*0030*/  LDCU.64 UR6, c[0x0][0x3a0] ;  /* 0x00007400ff0677ac */ /* 0x000e6e0008000a00 */
[----:B------:R-:W0:Y:S02]  /*0040*/  LDC R0, c[0x0][0x360] ;  /* 0x0000d800ff007b82 */ /* 0x000e240000000800 */
[----:B0-----:R-:W-:-:S05]  /*0050*/  IMAD R0, R0, UR4, R3 ;  /* 0x0000000400007c24 */ /* 0x001fca000f8e0203 */
[----:B-1----:R-:W-:-:S04]  /*0060*/  ISETP.GE.U32.AND P0, PT, R0, UR6, PT ;  /* 0x0000000600007c0c */ /* 0x002fc8000bf06070 */
[----:B------:R-:W-:-:S13]  /*0070*/  ISETP.GE.U32.AND.EX P0, PT, RZ, UR7, PT, P0 ;  /* 0x00000007ff007c0c */ /* 0x000fda000bf06100 */
[----:B------:R-:W-:Y:S05]  /*0080*/  @P0 EXIT ;  /* 0x000000000000094d */ /* 0x000fea0003800000 */
[----:B------:R-:W0:Y:S01]  /*0090*/  LDCU.128 UR8, c[0x0][0x380] ;  /* 0x00007000ff0877ac */ /* 0x000e220008000c00 */
[----:B------:R-:W-:Y:S01]  /*00a0*/  IMAD.SHL.U32 R6, R0, 0x4, RZ ;  /* 0x0000000400067824 */ /* 0x000fe200078e00ff */
[----:B------:R-:W-:Y:S01]  /*00b0*/  SHF.R.U32.HI R0, RZ, 0x1e, R0 ;  /* 0x0000001eff007819 */ /* 0x000fe20000011600 */
[----:B------:R-:W1:Y:S03]  /*00c0*/  LDCU.64 UR4, c[0x0][0x358] ;  /* 0x00006b00ff0477ac */ /* 0x000e660008000a00 */
[C---:B0-----:R-:W-:Y:S02]  /*00d0*/  IADD3 R4, P1, PT, R6.reuse, UR10, RZ ;  /* 0x0000000a06047c10 */ /* 0x041fe4000ff3e0ff */
[----:B------:R-:W-:Y:S02]  /*00e0*/  IADD3 R2, P0, PT, R6, UR8, RZ ;  /* 0x0000000806027c10 */ /* 0x000fe4000ff1e0ff */
[----:B------:R-:W-:-:S02]  /*00f0*/  IADD3.X R5, PT, PT, R0, UR11, RZ, P1, !PT ;  /* 0x0000000b00057c10 */ /* 0x000fc40008ffe4ff */
[----:B------:R-:W-:Y:S01]  /*0100*/  IADD3.X R3, PT, PT, R0, UR9, RZ, P0, !PT ;  /* 0x0000000900037c10 */ /* 0x000fe200087fe4ff */
[----:B------:R-:W0:Y:S02]  /*0110*/  LDCU.128 UR8, c[0x0][0x390] ;  /* 0x00007200ff0877ac */ /* 0x000e240008000c00 */
[----:B-1----:R-:W2:Y:S04]  /*0120*/  LDG.E.CONSTANT R4, desc[UR4][R4.64] ;  /* 0x0000000404047981 */ /* 0x002ea8000c1e9900 */
[----:B------:R-:W3:Y:S01]  /*0130*/  LDG.E.CONSTANT R2, desc[UR4][R2.64] ;  /* 0x0000000402027981 */ /* 0x000ee2000c1e9900 */
[----:B0-----:R-:W-:-:S04]  /*0140*/  IADD3 R6, P0, PT, R6, UR8, RZ ;  /* 0x0000000806067c10 */ /* 0x001fc8000ff1e0ff */
[----:B------:R-:W-:Y:S01]  /*0150*/  IADD3.X R7, PT, PT, R0, UR9, RZ, P0, !PT ;  /* 0x0000000900077c10 */ /* 0x000fe200087fe4ff */
[----:B--2---:R-:W-:-:S04]  /*0160*/  FMUL R9, R4, UR11 ;  /* 0x0000000b04097c20 */ /* 0x004fc80008400000 */
[----:B---3--:R-:W-:-:S05]  /*0170*/  FFMA R9, R2, UR10, R9 ;  /* 0x0000000a02097c23 */ /* 0x008fca0008000009 */
[----:B------:R-:W-:Y:S01]  /*0180*/  STG.E desc[UR4][R6.64], R9 ;  /* 0x0000000906007986 */ /* 0x000fe2000c101904 */
[----:B------:R-:W-:Y:S05]  /*0190*/  EXIT ;  /* 0x000000000000794d */ /* 0x000fea0003800000 */
.L_x_0:
[----:B------:R-:W-:-:S00]  /*01a0*/  BRA `(.L_x_0) ;  /* 0xfffffffc00fc7947 */ /* 0x000fc0000383ffff */
[----:B------:R-:W-:-:S00]  /*01b0*/  NOP ;  /* 0x0000000000007918 */ /* 0x000fc00000000000 */
        /* <DEDUP_REMOVED lines=12> */
.L_x_1:


//--------------------- .nv.shared.reserved.0     --------------------------
	.section	.nv.shared.reserved.0,"aw",@nobits
	.weak		__nv_reservedSMEM_offset_0_alias
	.size		__nv_reservedSMEM_offset_0_alias, 0, 64
	.other		__nv_reservedSMEM_offset_0_alias,@"STO_CUDA_RESERVED_SHARED STV_DEFAULT"
__nv_reservedSMEM_offset_0_alias:
	.zero		0
	.zero		64


//--------------------- .nv.constant0._Z11fusedAddMulPKfS0_Pfffm --------------------------
	.section	.nv.constant0._Z11fusedAddMulPKfS0_Pfffm,"a",@progbits
	.sectionflags	@""
	.align	4
.nv.constant0._Z11fusedAddMulPKfS0_Pfffm:
	.zero		936


//--------------------- SYMBOLS --------------------------

	.type		.nv.reservedSmem.offset0,@object
	.size		.nv.reservedSmem.offset0,0x4
